	.headerflags	@"EF_CUDA_TEXMODE_UNIFIED EF_CUDA_64BIT_ADDRESS EF_CUDA_ACCELERATORS EF_CUDA_SM90 EF_CUDA_VIRTUAL_SM(EF_CUDA_SM90)"
	.elftype	@"ET_EXEC"


//--------------------- .nv.info                  --------------------------
	.section	.nv.info,"",@"SHT_CUDA_INFO"
	.align	4


	//----- nvinfo : EIATTR_REGCOUNT
	.align		4
        /*0000*/ 	.byte	0x04, 0x2f
        /*0002*/ 	.short	(.L_3 - .L_2)
	.align		4
.L_2:
        /*0004*/ 	.word	index@(triton_poi_fused__native_batch_norm_legit_no_training_add_65)
        /*0008*/ 	.word	0x00000020


	//----- nvinfo : EIATTR_MIN_STACK_SIZE
	.align		4
.L_3:
        /*000c*/ 	.byte	0x04, 0x12
        /*000e*/ 	.short	(.L_5 - .L_4)
	.align		4
.L_4:
        /*0010*/ 	.word	index@(triton_poi_fused__native_batch_norm_legit_no_training_add_65)
        /*0014*/ 	.word	0x00000000


	//----- nvinfo : EIATTR_FRAME_SIZE
	.align		4
.L_5:
        /*0018*/ 	.byte	0x04, 0x11
        /*001a*/ 	.short	(.L_7 - .L_6)
	.align		4
.L_6:
        /*001c*/ 	.word	index@(triton_poi_fused__native_batch_norm_legit_no_training_add_65)
        /*0020*/ 	.word	0x00000000


	//----- nvinfo : EIATTR_MIN_STACK_SIZE
	.align		4
.L_7:
        /*0024*/ 	.byte	0x04, 0x12
        /*0026*/ 	.short	(.L_9 - .L_8)
	.align		4
.L_8:
        /*0028*/ 	.word	index@(triton_poi_fused__native_batch_norm_legit_no_training_add_65)
        /*002c*/ 	.word	0x00000000
.L_9:


//--------------------- .nv.info.triton_poi_fused__native_batch_norm_legit_no_training_add_65 --------------------------
	.section	.nv.info.triton_poi_fused__native_batch_norm_legit_no_training_add_65,"",@"SHT_CUDA_INFO"
	.sectionflags	@""
	.align	4


	//----- nvinfo : EIATTR_CUDA_API_VERSION
	.align		4
        /*0000*/ 	.byte	0x04, 0x37
        /*0002*/ 	.short	(.L_11 - .L_10)
.L_10:
        /*0004*/ 	.word	0x0000007c


	//----- nvinfo : EIATTR_KPARAM_INFO
	.align		4
.L_11:
        /*0008*/ 	.byte	0x04, 0x17
        /*000a*/ 	.short	(.L_13 - .L_12)
.L_12:
        /*000c*/ 	.word	0x00000000
        /*0010*/ 	.short	0x000b
        /*0012*/ 	.short	0x0058
        /*0014*/ 	.byte	0x00, 0xf0, 0x11, 0x00


	//----- nvinfo : EIATTR_KPARAM_INFO
	.align		4
.L_13:
        /*0018*/ 	.byte	0x04, 0x17
        /*001a*/ 	.short	(.L_15 - .L_14)
.L_14:
        /*001c*/ 	.word	0x00000000
        /*0020*/ 	.short	0x000a
        /*0022*/ 	.short	0x0050
        /*0024*/ 	.byte	0x00, 0xf4, 0x21, 0x00


	//----- nvinfo : EIATTR_KPARAM_INFO
	.align		4
.L_15:
        /*0028*/ 	.byte	0x04, 0x17
        /*002a*/ 	.short	(.L_17 - .L_16)
.L_16:
        /*002c*/ 	.word	0x00000000
        /*0030*/ 	.short	0x0009
        /*0032*/ 	.short	0x0048
        /*0034*/ 	.byte	0x00, 0xf4, 0x21, 0x00


	//----- nvinfo : EIATTR_KPARAM_INFO
	.align		4
.L_17:
        /*0038*/ 	.byte	0x04, 0x17
        /*003a*/ 	.short	(.L_19 - .L_18)
.L_18:
        /*003c*/ 	.word	0x00000000
        /*0040*/ 	.short	0x0008
        /*0042*/ 	.short	0x0040
        /*0044*/ 	.byte	0x00, 0xf4, 0x21, 0x00


	//----- nvinfo : EIATTR_KPARAM_INFO
	.align		4
.L_19:
        /*0048*/ 	.byte	0x04, 0x17
        /*004a*/ 	.short	(.L_21 - .L_20)
.L_20:
        /*004c*/ 	.word	0x00000000
        /*0050*/ 	.short	0x0007
        /*0052*/ 	.short	0x0038
        /*0054*/ 	.byte	0x00, 0xf4, 0x21, 0x00


	//----- nvinfo : EIATTR_KPARAM_INFO
	.align		4
.L_21:
        /*0058*/ 	.byte	0x04, 0x17
        /*005a*/ 	.short	(.L_23 - .L_22)
.L_22:
        /*005c*/ 	.word	0x00000000
        /*0060*/ 	.short	0x0006
        /*0062*/ 	.short	0x0030
        /*0064*/ 	.byte	0x00, 0xf4, 0x21, 0x00


	//----- nvinfo : EIATTR_KPARAM_INFO
	.align		4
.L_23:
        /*0068*/ 	.byte	0x04, 0x17
        /*006a*/ 	.short	(.L_25 - .L_24)
.L_24:
        /*006c*/ 	.word	0x00000000
        /*0070*/ 	.short	0x0005
        /*0072*/ 	.short	0x0028
        /*0074*/ 	.byte	0x00, 0xf4, 0x21, 0x00


	//----- nvinfo : EIATTR_KPARAM_INFO
	.align		4
.L_25:
        /*0078*/ 	.byte	0x04, 0x17
        /*007a*/ 	.short	(.L_27 - .L_26)
.L_26:
        /*007c*/ 	.word	0x00000000
        /*0080*/ 	.short	0x0004
        /*0082*/ 	.short	0x0020
        /*0084*/ 	.byte	0x00, 0xf4, 0x21, 0x00


	//----- nvinfo : EIATTR_KPARAM_INFO
	.align		4
.L_27:
        /*0088*/ 	.byte	0x04, 0x17
        /*008a*/ 	.short	(.L_29 - .L_28)
.L_28:
        /*008c*/ 	.word	0x00000000
        /*0090*/ 	.short	0x0003
        /*0092*/ 	.short	0x0018
        /*0094*/ 	.byte	0x00, 0xf4, 0x21, 0x00


	//----- nvinfo : EIATTR_KPARAM_INFO
	.align		4
.L_29:
        /*0098*/ 	.byte	0x04, 0x17
        /*009a*/ 	.short	(.L_31 - .L_30)
.L_30:
        /*009c*/ 	.word	0x00000000
        /*00a0*/ 	.short	0x0002
        /*00a2*/ 	.short	0x0010
        /*00a4*/ 	.byte	0x00, 0xf4, 0x21, 0x00


	//----- nvinfo : EIATTR_KPARAM_INFO
	.align		4
.L_31:
        /*00a8*/ 	.byte	0x04, 0x17
        /*00aa*/ 	.short	(.L_33 - .L_32)
.L_32:
        /*00ac*/ 	.word	0x00000000
        /*00b0*/ 	.short	0x0001
        /*00b2*/ 	.short	0x0008
        /*00b4*/ 	.byte	0x00, 0xf4, 0x21, 0x00


	//----- nvinfo : EIATTR_KPARAM_INFO
	.align		4
.L_33:
        /*00b8*/ 	.byte	0x04, 0x17
        /*00ba*/ 	.short	(.L_35 - .L_34)
.L_34:
        /*00bc*/ 	.word	0x00000000
        /*00c0*/ 	.short	0x0000
        /*00c2*/ 	.short	0x0000
        /*00c4*/ 	.byte	0x00, 0xf4, 0x21, 0x00


	//----- nvinfo : EIATTR_SPARSE_MMA_MASK
	.align		4
.L_35:
        /*00c8*/ 	.byte	0x03, 0x50
        /*00ca*/ 	.short	0x0000


	//----- nvinfo : EIATTR_MAXREG_COUNT
	.align		4
        /*00cc*/ 	.byte	0x03, 0x1b
        /*00ce*/ 	.short	0x00ff


	//----- nvinfo : EIATTR_EXIT_INSTR_OFFSETS
	.align		4
        /*00d0*/ 	.byte	0x04, 0x1c
        /*00d2*/ 	.short	(.L_37 - .L_36)


	//   ....[0]....
.L_36:
        /*00d4*/ 	.word	0x000006d0


	//   ....[1]....
        /*00d8*/ 	.word	0x000006f0


	//----- nvinfo : EIATTR_REQNTID
	.align		4
.L_37:
        /*00dc*/ 	.byte	0x04, 0x10
        /*00de*/ 	.short	(.L_39 - .L_38)
.L_38:
        /*00e0*/ 	.word	0x00000080
        /*00e4*/ 	.word	0x00000001
        /*00e8*/ 	.word	0x00000001


	//----- nvinfo : EIATTR_CBANK_PARAM_SIZE
	.align		4
.L_39:
        /*00ec*/ 	.byte	0x03, 0x19
        /*00ee*/ 	.short	0x005c


	//----- nvinfo : EIATTR_PARAM_CBANK
	.align		4
        /*00f0*/ 	.byte	0x04, 0x0a
        /*00f2*/ 	.short	(.L_41 - .L_40)
	.align		4
.L_40:
        /*00f4*/ 	.word	index@(.nv.constant0.triton_poi_fused__native_batch_norm_legit_no_training_add_65)
        /*00f8*/ 	.short	0x0210
        /*00fa*/ 	.short	0x005c


	//----- nvinfo : EIATTR_SW_WAR
	.align		4
.L_41:
        /*00fc*/ 	.byte	0x04, 0x36
        /*00fe*/ 	.short	(.L_43 - .L_42)
.L_42:
        /*0100*/ 	.word	0x00000008
.L_43:


//--------------------- .nv.callgraph             --------------------------
	.section	.nv.callgraph,"",@"SHT_CUDA_CALLGRAPH"
	.align	4
	.sectionentsize	8
	.align		4
        /*0000*/ 	.word	0x00000000
	.align		4
        /*0004*/ 	.word	0xffffffff
	.align		4
        /*0008*/ 	.word	0x00000000
	.align		4
        /*000c*/ 	.word	0xfffffffe
	.align		4
        /*0010*/ 	.word	0x00000000
	.align		4
        /*0014*/ 	.word	0xfffffffd
	.align		4
        /*0018*/ 	.word	0x00000000
	.align		4
        /*001c*/ 	.word	0xfffffffc


//--------------------- .nv.constant4             --------------------------
	.section	.nv.constant4,"a",@progbits
	.align	8
	.align		8
.nv.constant4:
        /*0000*/ 	.dword	_$_str
	.align		8
        /*0008*/ 	.dword	_$_str_$_2


//--------------------- .text.triton_poi_fused__native_batch_norm_legit_no_training_add_65 --------------------------
	.section	.text.triton_poi_fused__native_batch_norm_legit_no_training_add_65,"ax",@progbits
	.align	128
        .global         triton_poi_fused__native_batch_norm_legit_no_training_add_65
        .type           triton_poi_fused__native_batch_norm_legit_no_training_add_65,@function
        .size           triton_poi_fused__native_batch_norm_legit_no_training_add_65,(.L_x_1 - triton_poi_fused__native_batch_norm_legit_no_training_add_65)
        .other          triton_poi_fused__native_batch_norm_legit_no_training_add_65,@"STO_CUDA_ENTRY STV_DEFAULT"
triton_poi_fused__native_batch_norm_legit_no_training_add_65:
.text.triton_poi_fused__native_batch_norm_legit_no_training_add_65:
[----:B------:R-:W0:Y:S01]  /*0000*/  LDC R1, c[0x0][0x28] ;  /* 0x00000a00ff017b82 */ /* 0x000e220000000800 */
[----:B------:R-:W1:Y:S07]  /*0010*/  S2R R0, SR_TID.X ;  /* 0x0000000000007919 */ /* 0x000e6e0000002100 */
[----:B------:R-:W2:Y:S01]  /*0020*/  LDC.64 R8, c[0x0][0x220] ;  /* 0x00008800ff087b82 */ /* 0x000ea20000000a00 */
[----:B------:R-:W-:Y:S01]  /*0030*/  ULDC.64 UR4, c[0x0][0x208] ;  /* 0x0000820000047ab9 */ /* 0x000fe20000000a00 */
[----:B------:R-:W3:Y:S06]  /*0040*/  S2R R3, SR_CTAID.X ;  /* 0x0000000000037919 */ /* 0x000eec0000002500 */
[----:B------:R-:W4:Y:S01]  /*0050*/  LDC.64 R10, c[0x0][0x248] ;  /* 0x00009200ff0a7b82 */ /* 0x000f220000000a00 */
[----:B------:R-:W-:-:S07]  /*0060*/  CS2R R4, SRZ ;  /* 0x0000000000047805 */ /* 0x000fce000001ff00 */
[----:B------:R-:W5:Y:S08]  /*0070*/  LDC.64 R16, c[0x0][0x218] ;  /* 0x00008600ff107b82 */ /* 0x000f700000000a00 */
[----:B------:R-:W5:Y:S01]  /*0080*/  LDC.64 R18, c[0x0][0x210] ;  /* 0x00008400ff127b82 */ /* 0x000f620000000a00 */
[----:B-1----:R-:W-:-:S07]  /*0090*/  SHF.L.U32 R0, R0, 0x1, RZ ;  /* 0x0000000100007819 */ /* 0x002fce00000006ff */
[----:B------:R-:W1:Y:S01]  /*00a0*/  LDC.64 R26, c[0x0][0x238] ;  /* 0x00008e00ff1a7b82 */ /* 0x000e620000000a00 */
[----:B------:R-:W-:-:S04]  /*00b0*/  LOP3.LUT R0, R0, 0xfe, RZ, 0xc0, !PT ;  /* 0x000000fe00007812 */ /* 0x000fc800078ec0ff */
[----:B---3--:R-:W-:-:S03]  /*00c0*/  LEA R0, R3, R0, 0x8 ;  /* 0x0000000003007211 */ /* 0x008fc600078e40ff */
[----:B------:R-:W3:Y:S01]  /*00d0*/  LDC.64 R24, c[0x0][0x240] ;  /* 0x00009000ff187b82 */ /* 0x000ee20000000a00 */
[C---:B------:R-:W-:Y:S01]  /*00e0*/  ISETP.GE.AND P0, PT, R0.reuse, 0xb00, PT ;  /* 0x00000b000000780c */ /* 0x040fe20003f06270 */
[----:B------:R-:W-:-:S06]  /*00f0*/  IMAD.HI R2, R0, 0x2e8ba2e9, RZ ;  /* 0x2e8ba2e900027827 */ /* 0x000fcc00078e02ff */
[----:B------:R-:W3:Y:S01]  /*0100*/  LDC.64 R22, c[0x0][0x228] ;  /* 0x00008a00ff167b82 */ /* 0x000ee20000000a00 */
[----:B------:R-:W-:-:S04]  /*0110*/  SHF.R.U32.HI R3, RZ, 0x1f, R2 ;  /* 0x0000001fff037819 */ /* 0x000fc80000011602 */
[----:B------:R-:W-:-:S03]  /*0120*/  LEA.HI.SX32 R3, R2, R3, 0x1b ;  /* 0x0000000302037211 */ /* 0x000fc600078fdaff */
[----:B------:R-:W3:Y:S02]  /*0130*/  LDC.64 R12, c[0x0][0x258] ;  /* 0x00009600ff0c7b82 */ /* 0x000ee40000000a00 */
[----:B------:R-:W-:Y:S01]  /*0140*/  IMAD R21, R3, -0xb0, R0 ;  /* 0xffffff5003157824 */ /* 0x000fe200078e0200 */
[----:B------:R-:W-:-:S03]  /*0150*/  CS2R R2, SRZ ;  /* 0x0000000000027805 */ /* 0x000fc6000001ff00 */
[----:B--2---:R-:W-:-:S05]  /*0160*/  IMAD.WIDE R8, R21, 0x4, R8 ;  /* 0x0000000415087825 */ /* 0x004fca00078e0208 */
[----:B------:R2:W3:Y:S01]  /*0170*/  @!P0 LDG.E.EL.64 R2, desc[UR4][R8.64] ;  /* 0x0000000408028981 */ /* 0x0004e2000c2e1b00 */
[----:B----4-:R-:W-:-:S05]  /*0180*/  IMAD.WIDE R10, R21, 0x4, R10 ;  /* 0x00000004150a7825 */ /* 0x010fca00078e020a */
[----:B------:R4:W3:Y:S01]  /*0190*/  @!P0 LDG.E.EL.64 R4, desc[UR4][R10.64] ;  /* 0x000000040a048981 */ /* 0x0008e2000c2e1b00 */
[----:B------:R-:W-:Y:S02]  /*01a0*/  CS2R R14, SRZ ;  /* 0x00000000000e7805 */ /* 0x000fe4000001ff00 */
[----:B------:R-:W-:Y:S01]  /*01b0*/  CS2R R6, SRZ ;  /* 0x0000000000067805 */ /* 0x000fe2000001ff00 */
[----:B0----5:R-:W-:Y:S01]  /*01c0*/  IMAD.WIDE R18, R0, 0x4, R18 ;  /* 0x0000000400127825 */ /* 0x021fe200078e0212 */
[----:B--2---:R-:W0:Y:S03]  /*01d0*/  LDC.64 R8, c[0x0][0x230] ;  /* 0x00008c00ff087b82 */ /* 0x004e260000000a00 */
[----:B------:R-:W-:-:S05]  /*01e0*/  IMAD.WIDE R28, R21, 0x4, R16 ;  /* 0x00000004151c7825 */ /* 0x000fca00078e0210 */
[----:B----4-:R-:W2:Y:S01]  /*01f0*/  LDC.64 R10, c[0x0][0x250] ;  /* 0x00009400ff0a7b82 */ /* 0x010ea20000000a00 */
[----:B------:R-:W-:Y:S01]  /*0200*/  CS2R R16, SRZ ;  /* 0x0000000000107805 */ /* 0x000fe2000001ff00 */
[----:B-1----:R-:W-:Y:S01]  /*0210*/  IMAD.WIDE R26, R0, 0x4, R26 ;  /* 0x00000004001a7825 */ /* 0x002fe200078e021a */
[----:B------:R3:W4:Y:S04]  /*0220*/  @!P0 LDG.E.EL.64 R14, desc[UR4][R28.64] ;  /* 0x000000041c0e8981 */ /* 0x000728000c2e1b00 */
[----:B------:R1:W4:Y:S04]  /*0230*/  @!P0 LDG.E.64 R6, desc[UR4][R18.64] ;  /* 0x0000000412068981 */ /* 0x000328000c1e1b00 */
[----:B------:R5:W4:Y:S01]  /*0240*/  @!P0 LDG.E.64 R16, desc[UR4][R26.64] ;  /* 0x000000041a108981 */ /* 0x000b22000c1e1b00 */
[----:B---3--:R-:W-:Y:S01]  /*0250*/  IMAD.WIDE R28, R21, 0x4, R24 ;  /* 0x00000004151c7825 */ /* 0x008fe200078e0218 */
[----:B------:R-:W-:-:S02]  /*0260*/  CS2R R24, SRZ ;  /* 0x0000000000187805 */ /* 0x000fc4000001ff00 */
[----:B-1----:R-:W-:Y:S01]  /*0270*/  CS2R R18, SRZ ;  /* 0x0000000000127805 */ /* 0x002fe2000001ff00 */
[----:B-----5:R-:W-:-:S05]  /*0280*/  IMAD.WIDE R26, R21, 0x4, R22 ;  /* 0x00000004151a7825 */ /* 0x020fca00078e0216 */
[----:B------:R-:W3:Y:S01]  /*0290*/  @!P0 LDG.E.EL.64 R18, desc[UR4][R28.64] ;  /* 0x000000041c128981 */ /* 0x000ee2000c2e1b00 */
[----:B--2---:R-:W-:-:S03]  /*02a0*/  IMAD.WIDE R10, R21, 0x4, R10 ;  /* 0x00000004150a7825 */ /* 0x004fc600078e020a */
[----:B------:R0:W2:Y:S01]  /*02b0*/  @!P0 LDG.E.EL.64 R24, desc[UR4][R26.64] ;  /* 0x000000041a188981 */ /* 0x0000a2000c2e1b00 */
[----:B------:R-:W-:Y:S01]  /*02c0*/  CS2R R22, SRZ ;  /* 0x0000000000167805 */ /* 0x000fe2000001ff00 */
[----:B0-----:R-:W-:Y:S01]  /*02d0*/  IMAD.WIDE R26, R21, 0x4, R8 ;  /* 0x00000004151a7825 */ /* 0x001fe200078e0208 */
[----:B------:R-:W-:-:S03]  /*02e0*/  CS2R R8, SRZ ;  /* 0x0000000000087805 */ /* 0x000fc6000001ff00 */
[----:B------:R-:W-:Y:S01]  /*02f0*/  IMAD.WIDE R20, R21, 0x4, R12 ;  /* 0x0000000415147825 */ /* 0x000fe200078e020c */
[----:B------:R-:W-:Y:S01]  /*0300*/  CS2R R12, SRZ ;  /* 0x00000000000c7805 */ /* 0x000fe2000001ff00 */
[----:B------:R0:W2:Y:S04]  /*0310*/  @!P0 LDG.E.EL.64 R22, desc[UR4][R26.64] ;  /* 0x000000041a168981 */ /* 0x0000a8000c2e1b00 */
[----:B------:R1:W5:Y:S04]  /*0320*/  @!P0 LDG.E.EL.64 R8, desc[UR4][R20.64] ;  /* 0x0000000414088981 */ /* 0x000368000c2e1b00 */
[----:B------:R0:W5:Y:S01]  /*0330*/  @!P0 LDG.E.EL.64 R12, desc[UR4][R10.64] ;  /* 0x000000040a0c8981 */ /* 0x000162000c2e1b00 */
[----:B------:R-:W-:-:S06]  /*0340*/  FADD R28, R2, 0.0010000000474974513054 ;  /* 0x3a83126f021c7421 */ /* 0x000fcc0000000000 */
[----:B------:R-:W0:Y:S01]  /*0350*/  MUFU.SQRT R28, R28 ;  /* 0x0000001c001c7308 */ /* 0x000e220000002000 */
[----:B------:R-:W-:Y:S01]  /*0360*/  FADD R3, R3, 0.0010000000474974513054 ;  /* 0x3a83126f03037421 */ /* 0x000fe20000000000 */
[----:B------:R-:W-:Y:S01]  /*0370*/  FADD R4, R4, 0.0010000000474974513054 ;  /* 0x3a83126f04047421 */ /* 0x000fe20000000000 */
[----:B------:R-:W-:Y:S01]  /*0380*/  FADD R5, R5, 0.0010000000474974513054 ;  /* 0x3a83126f05057421 */ /* 0x000fe20000000000 */
[----:B------:R-:W-:-:S04]  /*0390*/  HFMA2.MMA R2, -RZ, RZ, 1.625, 0 ;  /* 0x3e800000ff027435 */ /* 0x000fc800000001ff */
[----:B------:R-:W1:Y:S01]  /*03a0*/  MUFU.SQRT R3, R3 ;  /* 0x0000000300037308 */ /* 0x000e620000002000 */
[----:B0-----:R-:W-:-:S07]  /*03b0*/  FSETP.GT.AND P5, PT, R28, 8.50705917302346158658e+37, PT ;  /* 0x7e8000001c00780b */ /* 0x001fce0003fa4000 */
[----:B------:R-:W0:Y:S01]  /*03c0*/  MUFU.SQRT R26, R4 ;  /* 0x00000004001a7308 */ /* 0x000e220000002000 */
[----:B------:R-:W-:-:S07]  /*03d0*/  FSETP.GEU.AND P1, PT, R28, 1.175494350822287508e-38, PT ;  /* 0x008000001c00780b */ /* 0x000fce0003f2e000 */
[----:B------:R-:W3:Y:S01]  /*03e0*/  MUFU.SQRT R27, R5 ;  /* 0x00000005001b7308 */ /* 0x000ee20000002000 */
[----:B-1----:R-:W-:Y:S02]  /*03f0*/  FSEL R20, R2, 1, P5 ;  /* 0x3f80000002147808 */ /* 0x002fe40002800000 */
[----:B------:R-:W-:Y:S01]  /*0400*/  FSETP.GT.AND P2, PT, R3, 8.50705917302346158658e+37, PT ;  /* 0x7e8000000300780b */ /* 0x000fe20003f44000 */
[----:B------:R-:W-:Y:S01]  /*0410*/  @P5 FMUL R28, R28, 0.25 ;  /* 0x3e8000001c1c5820 */ /* 0x000fe20000400000 */
[----:B0-----:R-:W-:-:S03]  /*0420*/  FSETP.GT.AND P4, PT, R26, 8.50705917302346158658e+37, PT ;  /* 0x7e8000001a00780b */ /* 0x001fc60003f84000 */
[----:B------:R-:W-:Y:S01]  /*0430*/  @!P1 FMUL R28, R28, 16777216 ;  /* 0x4b8000001c1c9820 */ /* 0x000fe20000400000 */
[----:B------:R-:W-:Y:S01]  /*0440*/  @!P1 FMUL R20, R20, 16777216 ;  /* 0x4b80000014149820 */ /* 0x000fe20000400000 */
[----:B------:R-:W-:Y:S02]  /*0450*/  FSETP.GEU.AND P3, PT, R3, 1.175494350822287508e-38, PT ;  /* 0x008000000300780b */ /* 0x000fe40003f6e000 */
[C---:B---3--:R-:W-:Y:S02]  /*0460*/  FSETP.GT.AND P6, PT, R27.reuse, 8.50705917302346158658e+37, PT ;  /* 0x7e8000001b00780b */ /* 0x048fe40003fc4000 */
[C---:B------:R-:W-:Y:S02]  /*0470*/  FSETP.GEU.AND P5, PT, R26.reuse, 1.175494350822287508e-38, PT ;  /* 0x008000001a00780b */ /* 0x040fe40003fae000 */
[----:B------:R-:W-:Y:S01]  /*0480*/  FSETP.GEU.AND P1, PT, R27, 1.175494350822287508e-38, PT ;  /* 0x008000001b00780b */ /* 0x000fe20003f2e000 */
[----:B------:R-:W0:Y:S01]  /*0490*/  MUFU.RCP R11, R28 ;  /* 0x0000001c000b7308 */ /* 0x000e220000001000 */
[----:B------:R-:W-:Y:S01]  /*04a0*/  @P2 FMUL R3, R3, 0.25 ;  /* 0x3e80000003032820 */ /* 0x000fe20000400000 */
[----:B------:R-:W-:-:S06]  /*04b0*/  @P4 FMUL R26, R26, 0.25 ;  /* 0x3e8000001a1a4820 */ /* 0x000fcc0000400000 */
[----:B------:R-:W-:Y:S01]  /*04c0*/  @P6 FMUL R27, R27, 0.25 ;  /* 0x3e8000001b1b6820 */ /* 0x000fe20000400000 */
[----:B------:R-:W-:Y:S01]  /*04d0*/  @!P3 FMUL R3, R3, 16777216 ;  /* 0x4b8000000303b820 */ /* 0x000fe20000400000 */
[----:B------:R-:W-:Y:S02]  /*04e0*/  @!P5 FMUL R26, R26, 16777216 ;  /* 0x4b8000001a1ad820 */ /* 0x000fe40000400000 */
[----:B------:R-:W-:Y:S01]  /*04f0*/  @!P1 FMUL R27, R27, 16777216 ;  /* 0x4b8000001b1b9820 */ /* 0x000fe20000400000 */
[----:B------:R1:W3:Y:S01]  /*0500*/  MUFU.RCP R10, R3 ;  /* 0x00000003000a7308 */ /* 0x0002e20000001000 */
[C---:B------:R-:W-:Y:S01]  /*0510*/  FSEL R21, R2.reuse, 1, P2 ;  /* 0x3f80000002157808 */ /* 0x040fe20001000000 */
[----:B0-----:R-:W-:Y:S01]  /*0520*/  FMUL R11, R11, R20 ;  /* 0x000000140b0b7220 */ /* 0x001fe20000400000 */
[C---:B------:R-:W-:Y:S02]  /*0530*/  FSEL R20, R2.reuse, 1, P4 ;  /* 0x3f80000002147808 */ /* 0x040fe40002000000 */
[----:B------:R-:W-:-:S03]  /*0540*/  FSEL R29, R2, 1, P6 ;  /* 0x3f800000021d7808 */ /* 0x000fc60003000000 */
[----:B------:R-:W0:Y:S01]  /*0550*/  MUFU.RCP R5, R26 ;  /* 0x0000001a00057308 */ /* 0x000e220000001000 */
[----:B-1----:R-:W1:Y:S07]  /*0560*/  LDC.64 R2, c[0x0][0x260] ;  /* 0x00009800ff027b82 */ /* 0x002e6e0000000a00 */
[----:B------:R-:W2:Y:S01]  /*0570*/  MUFU.RCP R4, R27 ;  /* 0x0000001b00047308 */ /* 0x000ea20000001000 */
[----:B------:R-:W-:Y:S01]  /*0580*/  @!P3 FMUL R21, R21, 16777216 ;  /* 0x4b8000001515b820 */ /* 0x000fe20000400000 */
[----:B------:R-:W-:Y:S01]  /*0590*/  @!P5 FMUL R20, R20, 16777216 ;  /* 0x4b8000001414d820 */ /* 0x000fe20000400000 */
[----:B------:R-:W-:Y:S01]  /*05a0*/  @!P1 FMUL R29, R29, 16777216 ;  /* 0x4b8000001d1d9820 */ /* 0x000fe20000400000 */
[----:B----4-:R-:W-:Y:S01]  /*05b0*/  FADD R6, -R14, R6 ;  /* 0x000000060e067221 */ /* 0x010fe20000000100 */
[----:B---3--:R-:W-:Y:S01]  /*05c0*/  FMUL R10, R10, R21 ;  /* 0x000000150a0a7220 */ /* 0x008fe20000400000 */
[----:B------:R-:W-:Y:S01]  /*05d0*/  FADD R7, -R15, R7 ;  /* 0x000000070f077221 */ /* 0x000fe20000000100 */
[----:B0-----:R-:W-:Y:S01]  /*05e0*/  FMUL R5, R5, R20 ;  /* 0x0000001405057220 */ /* 0x001fe20000400000 */
[----:B------:R-:W-:Y:S01]  /*05f0*/  FADD R16, -R18, R16 ;  /* 0x0000001012107221 */ /* 0x000fe20000000100 */
[----:B------:R-:W-:Y:S01]  /*0600*/  FADD R17, -R19, R17 ;  /* 0x0000001113117221 */ /* 0x000fe20000000100 */
[----:B------:R-:W-:Y:S01]  /*0610*/  FMUL R11, R11, R6 ;  /* 0x000000060b0b7220 */ /* 0x000fe20000400000 */
[----:B------:R-:W-:Y:S01]  /*0620*/  FMUL R10, R10, R7 ;  /* 0x000000070a0a7220 */ /* 0x000fe20000400000 */
[----:B--2---:R-:W-:Y:S01]  /*0630*/  FMUL R4, R4, R29 ;  /* 0x0000001d04047220 */ /* 0x004fe20000400000 */
[----:B------:R-:W-:-:S03]  /*0640*/  FMUL R5, R5, R16 ;  /* 0x0000001005057220 */ /* 0x000fc60000400000 */
[----:B------:R-:W-:Y:S01]  /*0650*/  FMUL R4, R4, R17 ;  /* 0x0000001104047220 */ /* 0x000fe20000400000 */
[----:B------:R-:W-:Y:S01]  /*0660*/  FFMA R11, R11, R24, R22 ;  /* 0x000000180b0b7223 */ /* 0x000fe20000000016 */
[----:B------:R-:W-:Y:S01]  /*0670*/  FFMA R10, R10, R25, R23 ;  /* 0x000000190a0a7223 */ /* 0x000fe20000000017 */
[----:B-----5:R-:W-:Y:S01]  /*0680*/  FFMA R8, R5, R12, R8 ;  /* 0x0000000c05087223 */ /* 0x020fe20000000008 */
[----:B------:R-:W-:Y:S01]  /*0690*/  FFMA R9, R4, R13, R9 ;  /* 0x0000000d04097223 */ /* 0x000fe20000000009 */
[----:B-1----:R-:W-:-:S04]  /*06a0*/  IMAD.WIDE R2, R0, 0x4, R2 ;  /* 0x0000000400027825 */ /* 0x002fc800078e0202 */
[----:B------:R-:W-:Y:S01]  /*06b0*/  FADD R8, R11, R8 ;  /* 0x000000080b087221 */ /* 0x000fe20000000000 */
[----:B------:R-:W-:Y:S01]  /*06c0*/  FADD R9, R10, R9 ;  /* 0x000000090a097221 */ /* 0x000fe20000000000 */
[----:B------:R-:W-:Y:S06]  /*06d0*/  @P0 EXIT ;  /* 0x000000000000094d */ /* 0x000fec0003800000 */
[----:B------:R-:W-:Y:S01]  /*06e0*/  STG.E.64 desc[UR4][R2.64], R8 ;  /* 0x0000000802007986 */ /* 0x000fe2000c101b04 */
[----:B------:R-:W-:Y:S05]  /*06f0*/  EXIT ;  /* 0x000000000000794d */ /* 0x000fea0003800000 */
.L_x_0:
[----:B------:R-:W-:-:S00]  /*0700*/  BRA `(.L_x_0) ;  /* 0xfffffffc00fc7947 */ /* 0x000fc0000383ffff */
[----:B------:R-:W-:-:S00]  /*0710*/  NOP ;  /* 0x0000000000007918 */ /* 0x000fc00000000000 */
        /* <DEDUP_REMOVED lines=14> */
.L_x_1:


//--------------------- .nv.global.init           --------------------------
	.section	.nv.global.init,"aw",@progbits
.nv.global.init:
	.type		_$_str,@object
	.size		_$_str,(_$_str_$_2 - _$_str)
_$_str:
        /*0000*/ 	.byte	0x5f, 0x5f, 0x43, 0x55, 0x44, 0x41, 0x5f, 0x46, 0x54, 0x5a, 0x00
	.type		_$_str_$_2,@object
	.size		_$_str_$_2,(.L_1 - _$_str_$_2)
_$_str_$_2:
        /*000b*/ 	.byte	0x5f, 0x5f, 0x43, 0x55, 0x44, 0x41, 0x5f, 0x50, 0x52, 0x45, 0x43, 0x5f, 0x53, 0x51, 0x52, 0x54
        /*001b*/ 	.byte	0x00
.L_1:


//--------------------- .nv.constant0.triton_poi_fused__native_batch_norm_legit_no_training_add_65 --------------------------
	.section	.nv.constant0.triton_poi_fused__native_batch_norm_legit_no_training_add_65,"a",@progbits
	.sectionflags	@""
	.align	4
.nv.constant0.triton_poi_fused__native_batch_norm_legit_no_training_add_65:
	.zero		620
